//
// Generated by NVIDIA NVVM Compiler
//
// Compiler Build ID: CL-36424714
// Cuda compilation tools, release 13.0, V13.0.88
// Based on NVVM 20.0.0
//

.version 9.0
.target sm_100
.address_size 64

	// .globl	_Z19allAddInplaceKernelPddi

.visible .entry _Z19allAddInplaceKernelPddi(
	.param .u64 .ptr .align 1 _Z19allAddInplaceKernelPddi_param_0,
	.param .f64 _Z19allAddInplaceKernelPddi_param_1,
	.param .u32 _Z19allAddInplaceKernelPddi_param_2
)
{
	.reg .pred 	%p<2>;
	.reg .b32 	%r<6>;
	.reg .b64 	%rd<5>;
	.reg .b64 	%fd<4>;

	ld.param.u64 	%rd1, [_Z19allAddInplaceKernelPddi_param_0];
	ld.param.f64 	%fd1, [_Z19allAddInplaceKernelPddi_param_1];
	ld.param.u32 	%r2, [_Z19allAddInplaceKernelPddi_param_2];
	mov.u32 	%r3, %ctaid.x;
	mov.u32 	%r4, %ntid.x;
	mov.u32 	%r5, %tid.x;
	mad.lo.s32 	%r1, %r3, %r4, %r5;
	setp.ge.s32 	%p1, %r1, %r2;
	@%p1 bra 	$L__BB0_2;
	cvta.to.global.u64 	%rd2, %rd1;
	mul.wide.s32 	%rd3, %r1, 8;
	add.s64 	%rd4, %rd2, %rd3;
	ld.global.f64 	%fd2, [%rd4];
	add.f64 	%fd3, %fd1, %fd2;
	st.global.f64 	[%rd4], %fd3;
$L__BB0_2:
	ret;

}


// ===== COMPILED SASS (sm_100) =====

	.target	sm_100

	.elftype	@"ET_EXEC"


//--------------------- .note.nv.tkinfo           --------------------------
	.section	.note.nv.tkinfo,"",@"SHT_NOTE"
	.sectionflags	@"SHF_NOTE_NV_TKINFO"
	.tkinfo
        /*0018*/ 	.word	0x00000002
        /*0030*/ 	.string	""
        /*0030*/ 	.string	"ptxas"
        /*0030*/ 	.string	"Cuda compilation tools, release 13.0, V13.0.88"
        /*0030*/ 	.string	"Build cuda_13.0.r13.0/compiler.36424714_0"
        /*0030*/ 	.string	"-arch sm_100 -m 64 "



//--------------------- .note.nv.cuinfo           --------------------------
	.section	.note.nv.cuinfo,"",@"SHT_NOTE"
	.sectionflags	@"SHF_NOTE_NV_CUINFO"
        /*0018*/ 	.short	0x0002
        /*001a*/ 	.short	0x0064
        /*001c*/ 	.short	0x0082
	.zero		2


//--------------------- .nv.info                  --------------------------
	.section	.nv.info,"",@"SHT_CUDA_INFO"
	.align	4


	//----- nvinfo : EIATTR_REGCOUNT
	.align		4
        /*0000*/ 	.byte	0x04, 0x2f
        /*0002*/ 	.short	(.L_1 - .L_0)
	.align		4
.L_0:
        /*0004*/ 	.word	index@(_Z19allAddInplaceKernelPddi)
        /*0008*/ 	.word	0x0000000a


	//----- nvinfo : EIATTR_FRAME_SIZE
	.align		4
.L_1:
        /*000c*/ 	.byte	0x04, 0x11
        /*000e*/ 	.short	(.L_3 - .L_2)
	.align		4
.L_2:
        /*0010*/ 	.word	index@(_Z19allAddInplaceKernelPddi)
        /*0014*/ 	.word	0x00000000


	//----- nvinfo : EIATTR_MIN_STACK_SIZE
	.align		4
.L_3:
        /*0018*/ 	.byte	0x04, 0x12
        /*001a*/ 	.short	(.L_5 - .L_4)
	.align		4
.L_4:
        /*001c*/ 	.word	index@(_Z19allAddInplaceKernelPddi)
        /*0020*/ 	.word	0x00000000
.L_5:


//--------------------- .nv.compat                --------------------------
	.section	.nv.compat,"",@"SHT_CUDA_COMPAT_INFO"
	.align	4
        /*0000*/ 	.byte	0x02, 0x09, 0x00, 0x00, 0x02, 0x02, 0x01, 0x00, 0x02, 0x05, 0x05, 0x00, 0x03, 0x07, 0x01, 0x01
        /*0010*/ 	.byte	0x02, 0x03, 0x00, 0x00, 0x02, 0x06, 0x01, 0x00, 0x04, 0x0b, 0x08, 0x00, 0x01, 0x00, 0x00, 0x00
        /*0020*/ 	.byte	0x00, 0x00, 0x00, 0x00


//--------------------- .nv.info._Z19allAddInplaceKernelPddi --------------------------
	.section	.nv.info._Z19allAddInplaceKernelPddi,"",@"SHT_CUDA_INFO"
	.sectionflags	@""
	.align	4


	//----- nvinfo : EIATTR_CUDA_API_VERSION
	.align		4
        /*0000*/ 	.byte	0x04, 0x37
        /*0002*/ 	.short	(.L_7 - .L_6)
.L_6:
        /*0004*/ 	.word	0x00000082


	//----- nvinfo : EIATTR_KPARAM_INFO
	.align		4
.L_7:
        /*0008*/ 	.byte	0x04, 0x17
        /*000a*/ 	.short	(.L_9 - .L_8)
.L_8:
        /*000c*/ 	.word	0x00000000
        /*0010*/ 	.short	0x0002
        /*0012*/ 	.short	0x0010
        /*0014*/ 	.byte	0x00, 0xf0, 0x11, 0x00


	//----- nvinfo : EIATTR_KPARAM_INFO
	.align		4
.L_9:
        /*0018*/ 	.byte	0x04, 0x17
        /*001a*/ 	.short	(.L_11 - .L_10)
.L_10:
        /*001c*/ 	.word	0x00000000
        /*0020*/ 	.short	0x0001
        /*0022*/ 	.short	0x0008
        /*0024*/ 	.byte	0x00, 0xf0, 0x21, 0x00


	//----- nvinfo : EIATTR_KPARAM_INFO
	.align		4
.L_11:
        /*0028*/ 	.byte	0x04, 0x17
        /*002a*/ 	.short	(.L_13 - .L_12)
.L_12:
        /*002c*/ 	.word	0x00000000
        /*0030*/ 	.short	0x0000
        /*0032*/ 	.short	0x0000
        /*0034*/ 	.byte	0x00, 0xf5, 0x21, 0x00


	//----- nvinfo : EIATTR_SPARSE_MMA_MASK
	.align		4
.L_13:
        /*0038*/ 	.byte	0x03, 0x50
        /*003a*/ 	.short	0x0000


	//----- nvinfo : EIATTR_MAXREG_COUNT
	.align		4
        /*003c*/ 	.byte	0x03, 0x1b
        /*003e*/ 	.short	0x00ff


	//----- nvinfo : EIATTR_MERCURY_ISA_VERSION
	.align		4
        /*0040*/ 	.byte	0x03, 0x5f
        /*0042*/ 	.short	0x0101


	//----- nvinfo : EIATTR_VRC_CTA_INIT_COUNT
	.align		4
        /*0044*/ 	.byte	0x02, 0x4a
	.zero		1
	.zero		1


	//----- nvinfo : EIATTR_EXIT_INSTR_OFFSETS
	.align		4
        /*0048*/ 	.byte	0x04, 0x1c
        /*004a*/ 	.short	(.L_15 - .L_14)


	//   ....[0]....
.L_14:
        /*004c*/ 	.word	0x00000070


	//   ....[1]....
        /*0050*/ 	.word	0x000000f0


	//----- nvinfo : EIATTR_CBANK_PARAM_SIZE
	.align		4
.L_15:
        /*0054*/ 	.byte	0x03, 0x19
        /*0056*/ 	.short	0x0014


	//----- nvinfo : EIATTR_PARAM_CBANK
	.align		4
        /*0058*/ 	.byte	0x04, 0x0a
        /*005a*/ 	.short	(.L_17 - .L_16)
	.align		4
.L_16:
        /*005c*/ 	.word	index@(.nv.constant0._Z19allAddInplaceKernelPddi)
        /*0060*/ 	.short	0x0380
        /*0062*/ 	.short	0x0014


	//----- nvinfo : EIATTR_SW_WAR
	.align		4
.L_17:
        /*0064*/ 	.byte	0x04, 0x36
        /*0066*/ 	.short	(.L_19 - .L_18)
.L_18:
        /*0068*/ 	.word	0x00000008
.L_19:


//--------------------- .nv.callgraph             --------------------------
	.section	.nv.callgraph,"",@"SHT_CUDA_CALLGRAPH"
	.align	4
	.sectionentsize	8
	.align		4
        /*0000*/ 	.word	0x00000000
	.align		4
        /*0004*/ 	.word	0xffffffff
	.align		4
        /*0008*/ 	.word	0x00000000
	.align		4
        /*000c*/ 	.word	0xfffffffe
	.align		4
        /*0010*/ 	.word	0x00000000
	.align		4
        /*0014*/ 	.word	0xfffffffd
	.align		4
        /*0018*/ 	.word	0x00000000
	.align		4
        /*001c*/ 	.word	0xfffffffc


//--------------------- .text._Z19allAddInplaceKernelPddi --------------------------
	.section	.text._Z19allAddInplaceKernelPddi,"ax",@progbits
	.align	128
        .global         _Z19allAddInplaceKernelPddi
        .type           _Z19allAddInplaceKernelPddi,@function
        .size           _Z19allAddInplaceKernelPddi,(.L_x_1 - _Z19allAddInplaceKernelPddi)
        .other          _Z19allAddInplaceKernelPddi,@"STO_CUDA_ENTRY STV_DEFAULT"
_Z19allAddInplaceKernelPddi:
.text._Z19allAddInplaceKernelPddi:
[----:B------:R-:W-:Y:S01]  /*0000*/  LDC R1, c[0x0][0x37c] ;  /* 0x0000df00ff017b82 */ /* 0x000fe20000000800 */
[----:B------:R-:W0:Y:S07]  /*0010*/  S2R R0, SR_TID.X ;  /* 0x0000000000007919 */ /* 0x000e2e0000002100 */
[----:B------:R-:W0:Y:S01]  /*0020*/  S2UR UR4, SR_CTAID.X ;  /* 0x00000000000479c3 */ /* 0x000e220000002500 */
[----:B------:R-:W1:Y:S07]  /*0030*/  LDCU UR5, c[0x0][0x390] ;  /* 0x00007200ff0577ac */ /* 0x000e6e0008000800 */
[----:B------:R-:W0:Y:S02]  /*0040*/  LDC R5, c[0x0][0x360] ;  /* 0x0000d800ff057b82 */ /* 0x000e240000000800 */
[----:B0-----:R-:W-:-:S05]  /*0050*/  IMAD R5, R5, UR4, R0 ;  /* 0x0000000405057c24 */ /* 0x001fca000f8e0200 */
[----:B-1----:R-:W-:-:S13]  /*0060*/  ISETP.GE.AND P0, PT, R5, UR5, PT ;  /* 0x0000000505007c0c */ /* 0x002fda000bf06270 */
[----:B------:R-:W-:Y:S05]  /*0070*/  @P0 EXIT ;  /* 0x000000000000094d */ /* 0x000fea0003800000 */
[----:B------:R-:W0:Y:S01]  /*0080*/  LDC.64 R2, c[0x0][0x380] ;  /* 0x0000e000ff027b82 */ /* 0x000e220000000a00 */
[----:B------:R-:W1:Y:S07]  /*0090*/  LDCU.64 UR4, c[0x0][0x358] ;  /* 0x00006b00ff0477ac */ /* 0x000e6e0008000a00 */
[----:B------:R-:W2:Y:S01]  /*00a0*/  LDC.64 R6, c[0x0][0x388] ;  /* 0x0000e200ff067b82 */ /* 0x000ea20000000a00 */
[----:B0-----:R-:W-:-:S05]  /*00b0*/  IMAD.WIDE R2, R5, 0x8, R2 ;  /* 0x0000000805027825 */ /* 0x001fca00078e0202 */
[----:B-1----:R-:W2:Y:S02]  /*00c0*/  LDG.E.64 R4, desc[UR4][R2.64] ;  /* 0x0000000402047981 */ /* 0x002ea4000c1e1b00 */
[----:B--2---:R-:W-:-:S07]  /*00d0*/  DADD R4, R4, R6 ;  /* 0x0000000004047229 */ /* 0x004fce0000000006 */
[----:B------:R-:W-:Y:S01]  /*00e0*/  STG.E.64 desc[UR4][R2.64], R4 ;  /* 0x0000000402007986 */ /* 0x000fe2000c101b04 */
[----:B------:R-:W-:Y:S05]  /*00f0*/  EXIT ;  /* 0x000000000000794d */ /* 0x000fea0003800000 */
.L_x_0:
[----:B------:R-:W-:-:S00]  /*0100*/  BRA `(.L_x_0) ;  /* 0xfffffffc00fc7947 */ /* 0x000fc0000383ffff */
[----:B------:R-:W-:-:S00]  /*0110*/  NOP ;  /* 0x0000000000007918 */ /* 0x000fc00000000000 */
        /* <DEDUP_REMOVED lines=14> */
.L_x_1:


//--------------------- .nv.shared.reserved.0     --------------------------
	.section	.nv.shared.reserved.0,"aw",@nobits
	.weak		__nv_reservedSMEM_offset_0_alias
	.size		__nv_reservedSMEM_offset_0_alias, 0, 64
	.other		__nv_reservedSMEM_offset_0_alias,@"STO_CUDA_RESERVED_SHARED STV_DEFAULT"
__nv_reservedSMEM_offset_0_alias:
	.zero		0
	.zero		64


//--------------------- .nv.constant0._Z19allAddInplaceKernelPddi --------------------------
	.section	.nv.constant0._Z19allAddInplaceKernelPddi,"a",@progbits
	.sectionflags	@""
	.align	4
.nv.constant0._Z19allAddInplaceKernelPddi:
	.zero		916


//--------------------- SYMBOLS --------------------------

	.type		.nv.reservedSmem.offset0,@object
	.size		.nv.reservedSmem.offset0,0x4
